//
// Generated by NVIDIA NVVM Compiler
//
// Compiler Build ID: CL-36424714
// Cuda compilation tools, release 13.0, V13.0.88
// Based on NVVM 20.0.0
//

.version 9.0
.target sm_100
.address_size 64

	// .globl	default_function_kernel

.visible .entry default_function_kernel(
	.param .u64 .ptr .align 1 default_function_kernel_param_0,
	.param .u64 .ptr .align 1 default_function_kernel_param_1
)
.maxntid 3
{
	.reg .pred 	%p<2>;
	.reg .b32 	%r<4>;
	.reg .b32 	%f<6>;
	.reg .b64 	%rd<8>;

	ld.param.u64 	%rd1, [default_function_kernel_param_0];
	ld.param.u64 	%rd2, [default_function_kernel_param_1];
	mov.u32 	%r2, %ctaid.x;
	mov.u32 	%r3, %tid.x;
	mad.lo.s32 	%r1, %r2, 3, %r3;
	setp.gt.u32 	%p1, %r1, 373;
	@%p1 bra 	$L__BB0_2;
	cvta.to.global.u64 	%rd3, %rd2;
	cvta.to.global.u64 	%rd4, %rd1;
	mul.wide.u32 	%rd5, %r1, 4;
	add.s64 	%rd6, %rd3, %rd5;
	ld.global.nc.f32 	%f1, [%rd6];
	mov.f32 	%f2, 0f3F000000;
	copysign.f32 	%f3, %f1, %f2;
	add.rz.f32 	%f4, %f1, %f3;
	cvt.rzi.f32.f32 	%f5, %f4;
	add.s64 	%rd7, %rd4, %rd5;
	st.global.f32 	[%rd7], %f5;
$L__BB0_2:
	ret;

}


// ===== COMPILED SASS (sm_100) =====

	.target	sm_100

	.elftype	@"ET_EXEC"


//--------------------- .note.nv.tkinfo           --------------------------
	.section	.note.nv.tkinfo,"",@"SHT_NOTE"
	.sectionflags	@"SHF_NOTE_NV_TKINFO"
	.tkinfo
        /*0018*/ 	.word	0x00000002
        /*0030*/ 	.string	""
        /*0030*/ 	.string	"ptxas"
        /*0030*/ 	.string	"Cuda compilation tools, release 13.0, V13.0.88"
        /*0030*/ 	.string	"Build cuda_13.0.r13.0/compiler.36424714_0"
        /*0030*/ 	.string	"-arch sm_100 -m 64 "



//--------------------- .note.nv.cuinfo           --------------------------
	.section	.note.nv.cuinfo,"",@"SHT_NOTE"
	.sectionflags	@"SHF_NOTE_NV_CUINFO"
        /*0018*/ 	.short	0x0002
        /*001a*/ 	.short	0x0064
        /*001c*/ 	.short	0x0082
	.zero		2


//--------------------- .nv.info                  --------------------------
	.section	.nv.info,"",@"SHT_CUDA_INFO"
	.align	4


	//----- nvinfo : EIATTR_REGCOUNT
	.align		4
        /*0000*/ 	.byte	0x04, 0x2f
        /*0002*/ 	.short	(.L_1 - .L_0)
	.align		4
.L_0:
        /*0004*/ 	.word	index@(default_function_kernel)
        /*0008*/ 	.word	0x0000000c


	//----- nvinfo : EIATTR_FRAME_SIZE
	.align		4
.L_1:
        /*000c*/ 	.byte	0x04, 0x11
        /*000e*/ 	.short	(.L_3 - .L_2)
	.align		4
.L_2:
        /*0010*/ 	.word	index@(default_function_kernel)
        /*0014*/ 	.word	0x00000000


	//----- nvinfo : EIATTR_MIN_STACK_SIZE
	.align		4
.L_3:
        /*0018*/ 	.byte	0x04, 0x12
        /*001a*/ 	.short	(.L_5 - .L_4)
	.align		4
.L_4:
        /*001c*/ 	.word	index@(default_function_kernel)
        /*0020*/ 	.word	0x00000000
.L_5:


//--------------------- .nv.compat                --------------------------
	.section	.nv.compat,"",@"SHT_CUDA_COMPAT_INFO"
	.align	4
        /*0000*/ 	.byte	0x02, 0x09, 0x00, 0x00, 0x02, 0x02, 0x01, 0x00, 0x02, 0x05, 0x05, 0x00, 0x03, 0x07, 0x01, 0x01
        /*0010*/ 	.byte	0x02, 0x03, 0x00, 0x00, 0x02, 0x06, 0x01, 0x00, 0x04, 0x0b, 0x08, 0x00, 0x09, 0x00, 0x00, 0x00
        /*0020*/ 	.byte	0x00, 0x00, 0x00, 0x00


//--------------------- .nv.info.default_function_kernel --------------------------
	.section	.nv.info.default_function_kernel,"",@"SHT_CUDA_INFO"
	.sectionflags	@""
	.align	4


	//----- nvinfo : EIATTR_CUDA_API_VERSION
	.align		4
        /*0000*/ 	.byte	0x04, 0x37
        /*0002*/ 	.short	(.L_7 - .L_6)
.L_6:
        /*0004*/ 	.word	0x00000082


	//----- nvinfo : EIATTR_KPARAM_INFO
	.align		4
.L_7:
        /*0008*/ 	.byte	0x04, 0x17
        /*000a*/ 	.short	(.L_9 - .L_8)
.L_8:
        /*000c*/ 	.word	0x00000000
        /*0010*/ 	.short	0x0001
        /*0012*/ 	.short	0x0008
        /*0014*/ 	.byte	0x00, 0xf5, 0x21, 0x00


	//----- nvinfo : EIATTR_KPARAM_INFO
	.align		4
.L_9:
        /*0018*/ 	.byte	0x04, 0x17
        /*001a*/ 	.short	(.L_11 - .L_10)
.L_10:
        /*001c*/ 	.word	0x00000000
        /*0020*/ 	.short	0x0000
        /*0022*/ 	.short	0x0000
        /*0024*/ 	.byte	0x00, 0xf5, 0x21, 0x00


	//----- nvinfo : EIATTR_SPARSE_MMA_MASK
	.align		4
.L_11:
        /*0028*/ 	.byte	0x03, 0x50
        /*002a*/ 	.short	0x0000


	//----- nvinfo : EIATTR_MAXREG_COUNT
	.align		4
        /*002c*/ 	.byte	0x03, 0x1b
        /*002e*/ 	.short	0x00ff


	//----- nvinfo : EIATTR_MERCURY_ISA_VERSION
	.align		4
        /*0030*/ 	.byte	0x03, 0x5f
        /*0032*/ 	.short	0x0101


	//----- nvinfo : EIATTR_VRC_CTA_INIT_COUNT
	.align		4
        /*0034*/ 	.byte	0x02, 0x4a
	.zero		1
	.zero		1


	//----- nvinfo : EIATTR_EXIT_INSTR_OFFSETS
	.align		4
        /*0038*/ 	.byte	0x04, 0x1c
        /*003a*/ 	.short	(.L_13 - .L_12)


	//   ....[0]....
.L_12:
        /*003c*/ 	.word	0x00000050


	//   ....[1]....
        /*0040*/ 	.word	0x00000110


	//----- nvinfo : EIATTR_MAX_THREADS
	.align		4
.L_13:
        /*0044*/ 	.byte	0x04, 0x05
        /*0046*/ 	.short	(.L_15 - .L_14)
.L_14:
        /*0048*/ 	.word	0x00000003
        /*004c*/ 	.word	0x00000001
        /*0050*/ 	.word	0x00000001


	//----- nvinfo : EIATTR_CBANK_PARAM_SIZE
	.align		4
.L_15:
        /*0054*/ 	.byte	0x03, 0x19
        /*0056*/ 	.short	0x0010


	//----- nvinfo : EIATTR_PARAM_CBANK
	.align		4
        /*0058*/ 	.byte	0x04, 0x0a
        /*005a*/ 	.short	(.L_17 - .L_16)
	.align		4
.L_16:
        /*005c*/ 	.word	index@(.nv.constant0.default_function_kernel)
        /*0060*/ 	.short	0x0380
        /*0062*/ 	.short	0x0010


	//----- nvinfo : EIATTR_SW_WAR
	.align		4
.L_17:
        /*0064*/ 	.byte	0x04, 0x36
        /*0066*/ 	.short	(.L_19 - .L_18)
.L_18:
        /*0068*/ 	.word	0x00000008
.L_19:


//--------------------- .nv.callgraph             --------------------------
	.section	.nv.callgraph,"",@"SHT_CUDA_CALLGRAPH"
	.align	4
	.sectionentsize	8
	.align		4
        /*0000*/ 	.word	0x00000000
	.align		4
        /*0004*/ 	.word	0xffffffff
	.align		4
        /*0008*/ 	.word	0x00000000
	.align		4
        /*000c*/ 	.word	0xfffffffe
	.align		4
        /*0010*/ 	.word	0x00000000
	.align		4
        /*0014*/ 	.word	0xfffffffd
	.align		4
        /*0018*/ 	.word	0x00000000
	.align		4
        /*001c*/ 	.word	0xfffffffc


//--------------------- .text.default_function_kernel --------------------------
	.section	.text.default_function_kernel,"ax",@progbits
	.align	128
        .global         default_function_kernel
        .type           default_function_kernel,@function
        .size           default_function_kernel,(.L_x_1 - default_function_kernel)
        .other          default_function_kernel,@"STO_CUDA_ENTRY STV_DEFAULT"
default_function_kernel:
.text.default_function_kernel:
[----:B------:R-:W-:Y:S01]  /*0000*/  LDC R1, c[0x0][0x37c] ;  /* 0x0000df00ff017b82 */ /* 0x000fe20000000800 */
[----:B------:R-:W0:Y:S01]  /*0010*/  S2R R7, SR_CTAID.X ;  /* 0x0000000000077919 */ /* 0x000e220000002500 */
[----:B------:R-:W0:Y:S02]  /*0020*/  S2R R0, SR_TID.X ;  /* 0x0000000000007919 */ /* 0x000e240000002100 */
[----:B0-----:R-:W-:-:S05]  /*0030*/  IMAD R7, R7, 0x3, R0 ;  /* 0x0000000307077824 */ /* 0x001fca00078e0200 */
[----:B------:R-:W-:-:S13]  /*0040*/  ISETP.GT.U32.AND P0, PT, R7, 0x175, PT ;  /* 0x000001750700780c */ /* 0x000fda0003f04070 */
[----:B------:R-:W-:Y:S05]  /*0050*/  @P0 EXIT ;  /* 0x000000000000094d */ /* 0x000fea0003800000 */
[----:B------:R-:W0:Y:S01]  /*0060*/  LDC.64 R2, c[0x0][0x388] ;  /* 0x0000e200ff027b82 */ /* 0x000e220000000a00 */
[----:B------:R-:W1:Y:S07]  /*0070*/  LDCU.64 UR4, c[0x0][0x358] ;  /* 0x00006b00ff0477ac */ /* 0x000e6e0008000a00 */
[----:B------:R-:W2:Y:S01]  /*0080*/  LDC.64 R4, c[0x0][0x380] ;  /* 0x0000e000ff047b82 */ /* 0x000ea20000000a00 */
[----:B0-----:R-:W-:-:S06]  /*0090*/  IMAD.WIDE.U32 R2, R7, 0x4, R2 ;  /* 0x0000000407027825 */ /* 0x001fcc00078e0002 */
[----:B-1----:R-:W3:Y:S01]  /*00a0*/  LDG.E.CONSTANT R2, desc[UR4][R2.64] ;  /* 0x0000000402027981 */ /* 0x002ee2000c1e9900 */
[----:B------:R-:W-:Y:S02]  /*00b0*/  HFMA2 R9, -RZ, RZ, 1.75, 0 ;  /* 0x3f000000ff097431 */ /* 0x000fe400000001ff */
[----:B--2---:R-:W-:-:S03]  /*00c0*/  IMAD.WIDE.U32 R4, R7, 0x4, R4 ;  /* 0x0000000407047825 */ /* 0x004fc600078e0004 */
[----:B---3--:R-:W-:-:S05]  /*00d0*/  LOP3.LUT R9, R9, 0x80000000, R2, 0xb8, !PT ;  /* 0x8000000009097812 */ /* 0x008fca00078eb802 */
[----:B------:R-:W-:-:S06]  /*00e0*/  FADD.RZ R9, R2, R9 ;  /* 0x0000000902097221 */ /* 0x000fcc000000c000 */
[----:B------:R-:W0:Y:S02]  /*00f0*/  FRND.TRUNC R9, R9 ;  /* 0x0000000900097307 */ /* 0x000e24000020d000 */
[----:B0-----:R-:W-:Y:S01]  /*0100*/  STG.E desc[UR4][R4.64], R9 ;  /* 0x0000000904007986 */ /* 0x001fe2000c101904 */
[----:B------:R-:W-:Y:S05]  /*0110*/  EXIT ;  /* 0x000000000000794d */ /* 0x000fea0003800000 */
.L_x_0:
[----:B------:R-:W-:-:S00]  /*0120*/  BRA `(.L_x_0) ;  /* 0xfffffffc00fc7947 */ /* 0x000fc0000383ffff */
[----:B------:R-:W-:-:S00]  /*0130*/  NOP ;  /* 0x0000000000007918 */ /* 0x000fc00000000000 */
        /* <DEDUP_REMOVED lines=12> */
.L_x_1:


//--------------------- .nv.shared.reserved.0     --------------------------
	.section	.nv.shared.reserved.0,"aw",@nobits
	.weak		__nv_reservedSMEM_offset_0_alias
	.size		__nv_reservedSMEM_offset_0_alias, 0, 64
	.other		__nv_reservedSMEM_offset_0_alias,@"STO_CUDA_RESERVED_SHARED STV_DEFAULT"
__nv_reservedSMEM_offset_0_alias:
	.zero		0
	.zero		64


//--------------------- .nv.constant0.default_function_kernel --------------------------
	.section	.nv.constant0.default_function_kernel,"a",@progbits
	.sectionflags	@""
	.align	4
.nv.constant0.default_function_kernel:
	.zero		912


//--------------------- SYMBOLS --------------------------

	.type		.nv.reservedSmem.offset0,@object
	.size		.nv.reservedSmem.offset0,0x4
